//
// Generated by NVIDIA NVVM Compiler
//
// Compiler Build ID: CL-36424714
// Cuda compilation tools, release 13.0, V13.0.88
// Based on NVVM 20.0.0
//

.version 9.0
.target sm_100
.address_size 64

	// .globl	_Z13warmup_kernelPii

.visible .entry _Z13warmup_kernelPii(
	.param .u64 .ptr .align 1 _Z13warmup_kernelPii_param_0,
	.param .u32 _Z13warmup_kernelPii_param_1
)
{
	.reg .b32 	%r<3>;
	.reg .b64 	%rd<3>;

	ld.param.u64 	%rd1, [_Z13warmup_kernelPii_param_0];
	ld.param.u32 	%r1, [_Z13warmup_kernelPii_param_1];
	max.s32 	%r2, %r1, 0;
	cvta.to.global.u64 	%rd2, %rd1;
	st.global.u32 	[%rd2], %r2;
	ret;

}


// ===== COMPILED SASS (sm_100) =====

	.target	sm_100

	.elftype	@"ET_EXEC"


//--------------------- .note.nv.tkinfo           --------------------------
	.section	.note.nv.tkinfo,"",@"SHT_NOTE"
	.sectionflags	@"SHF_NOTE_NV_TKINFO"
	.tkinfo
        /*0018*/ 	.word	0x00000002
        /*0030*/ 	.string	""
        /*0030*/ 	.string	"ptxas"
        /*0030*/ 	.string	"Cuda compilation tools, release 13.0, V13.0.88"
        /*0030*/ 	.string	"Build cuda_13.0.r13.0/compiler.36424714_0"
        /*0030*/ 	.string	"-arch sm_100 -m 64 "



//--------------------- .note.nv.cuinfo           --------------------------
	.section	.note.nv.cuinfo,"",@"SHT_NOTE"
	.sectionflags	@"SHF_NOTE_NV_CUINFO"
        /*0018*/ 	.short	0x0002
        /*001a*/ 	.short	0x0064
        /*001c*/ 	.short	0x0082
	.zero		2


//--------------------- .nv.info                  --------------------------
	.section	.nv.info,"",@"SHT_CUDA_INFO"
	.align	4


	//----- nvinfo : EIATTR_REGCOUNT
	.align		4
        /*0000*/ 	.byte	0x04, 0x2f
        /*0002*/ 	.short	(.L_1 - .L_0)
	.align		4
.L_0:
        /*0004*/ 	.word	index@(_Z13warmup_kernelPii)
        /*0008*/ 	.word	0x00000008


	//----- nvinfo : EIATTR_FRAME_SIZE
	.align		4
.L_1:
        /*000c*/ 	.byte	0x04, 0x11
        /*000e*/ 	.short	(.L_3 - .L_2)
	.align		4
.L_2:
        /*0010*/ 	.word	index@(_Z13warmup_kernelPii)
        /*0014*/ 	.word	0x00000000


	//----- nvinfo : EIATTR_MIN_STACK_SIZE
	.align		4
.L_3:
        /*0018*/ 	.byte	0x04, 0x12
        /*001a*/ 	.short	(.L_5 - .L_4)
	.align		4
.L_4:
        /*001c*/ 	.word	index@(_Z13warmup_kernelPii)
        /*0020*/ 	.word	0x00000000
.L_5:


//--------------------- .nv.compat                --------------------------
	.section	.nv.compat,"",@"SHT_CUDA_COMPAT_INFO"
	.align	4
        /*0000*/ 	.byte	0x02, 0x09, 0x00, 0x00, 0x02, 0x02, 0x01, 0x00, 0x02, 0x05, 0x05, 0x00, 0x03, 0x07, 0x01, 0x01
        /*0010*/ 	.byte	0x02, 0x03, 0x00, 0x00, 0x02, 0x06, 0x01, 0x00, 0x04, 0x0b, 0x08, 0x00, 0x09, 0x00, 0x00, 0x00
        /*0020*/ 	.byte	0x00, 0x00, 0x00, 0x00


//--------------------- .nv.info._Z13warmup_kernelPii --------------------------
	.section	.nv.info._Z13warmup_kernelPii,"",@"SHT_CUDA_INFO"
	.sectionflags	@""
	.align	4


	//----- nvinfo : EIATTR_CUDA_API_VERSION
	.align		4
        /*0000*/ 	.byte	0x04, 0x37
        /*0002*/ 	.short	(.L_7 - .L_6)
.L_6:
        /*0004*/ 	.word	0x00000082


	//----- nvinfo : EIATTR_KPARAM_INFO
	.align		4
.L_7:
        /*0008*/ 	.byte	0x04, 0x17
        /*000a*/ 	.short	(.L_9 - .L_8)
.L_8:
        /*000c*/ 	.word	0x00000000
        /*0010*/ 	.short	0x0001
        /*0012*/ 	.short	0x0008
        /*0014*/ 	.byte	0x00, 0xf0, 0x11, 0x00


	//----- nvinfo : EIATTR_KPARAM_INFO
	.align		4
.L_9:
        /*0018*/ 	.byte	0x04, 0x17
        /*001a*/ 	.short	(.L_11 - .L_10)
.L_10:
        /*001c*/ 	.word	0x00000000
        /*0020*/ 	.short	0x0000
        /*0022*/ 	.short	0x0000
        /*0024*/ 	.byte	0x00, 0xf5, 0x21, 0x00


	//----- nvinfo : EIATTR_SPARSE_MMA_MASK
	.align		4
.L_11:
        /*0028*/ 	.byte	0x03, 0x50
        /*002a*/ 	.short	0x0000


	//----- nvinfo : EIATTR_MAXREG_COUNT
	.align		4
        /*002c*/ 	.byte	0x03, 0x1b
        /*002e*/ 	.short	0x00ff


	//----- nvinfo : EIATTR_MERCURY_ISA_VERSION
	.align		4
        /*0030*/ 	.byte	0x03, 0x5f
        /*0032*/ 	.short	0x0101


	//----- nvinfo : EIATTR_VRC_CTA_INIT_COUNT
	.align		4
        /*0034*/ 	.byte	0x02, 0x4a
	.zero		1
	.zero		1


	//----- nvinfo : EIATTR_EXIT_INSTR_OFFSETS
	.align		4
        /*0038*/ 	.byte	0x04, 0x1c
        /*003a*/ 	.short	(.L_13 - .L_12)


	//   ....[0]....
.L_12:
        /*003c*/ 	.word	0x00000060


	//----- nvinfo : EIATTR_CBANK_PARAM_SIZE
	.align		4
.L_13:
        /*0040*/ 	.byte	0x03, 0x19
        /*0042*/ 	.short	0x000c


	//----- nvinfo : EIATTR_PARAM_CBANK
	.align		4
        /*0044*/ 	.byte	0x04, 0x0a
        /*0046*/ 	.short	(.L_15 - .L_14)
	.align		4
.L_14:
        /*0048*/ 	.word	index@(.nv.constant0._Z13warmup_kernelPii)
        /*004c*/ 	.short	0x0380
        /*004e*/ 	.short	0x000c


	//----- nvinfo : EIATTR_SW_WAR
	.align		4
.L_15:
        /*0050*/ 	.byte	0x04, 0x36
        /*0052*/ 	.short	(.L_17 - .L_16)
.L_16:
        /*0054*/ 	.word	0x00000008
.L_17:


//--------------------- .nv.callgraph             --------------------------
	.section	.nv.callgraph,"",@"SHT_CUDA_CALLGRAPH"
	.align	4
	.sectionentsize	8
	.align		4
        /*0000*/ 	.word	0x00000000
	.align		4
        /*0004*/ 	.word	0xffffffff
	.align		4
        /*0008*/ 	.word	0x00000000
	.align		4
        /*000c*/ 	.word	0xfffffffe
	.align		4
        /*0010*/ 	.word	0x00000000
	.align		4
        /*0014*/ 	.word	0xfffffffd
	.align		4
        /*0018*/ 	.word	0x00000000
	.align		4
        /*001c*/ 	.word	0xfffffffc


//--------------------- .text._Z13warmup_kernelPii --------------------------
	.section	.text._Z13warmup_kernelPii,"ax",@progbits
	.align	128
        .global         _Z13warmup_kernelPii
        .type           _Z13warmup_kernelPii,@function
        .size           _Z13warmup_kernelPii,(.L_x_1 - _Z13warmup_kernelPii)
        .other          _Z13warmup_kernelPii,@"STO_CUDA_ENTRY STV_DEFAULT"
_Z13warmup_kernelPii:
.text._Z13warmup_kernelPii:
[----:B------:R-:W-:Y:S08]  /*0000*/  LDC R1, c[0x0][0x37c] ;  /* 0x0000df00ff017b82 */ /* 0x000ff00000000800 */
[----:B------:R-:W0:Y:S01]  /*0010*/  LDC.64 R2, c[0x0][0x380] ;  /* 0x0000e000ff027b82 */ /* 0x000e220000000a00 */
[----:B------:R-:W1:Y:S01]  /*0020*/  LDCU UR6, c[0x0][0x388] ;  /* 0x00007100ff0677ac */ /* 0x000e620008000800 */
[----:B------:R-:W0:Y:S01]  /*0030*/  LDCU.64 UR4, c[0x0][0x358] ;  /* 0x00006b00ff0477ac */ /* 0x000e220008000a00 */
[----:B-1----:R-:W-:-:S05]  /*0040*/  VIMNMX R5, PT, PT, RZ, UR6, !PT ;  /* 0x00000006ff057c48 */ /* 0x002fca000ffe0100 */
[----:B0-----:R-:W-:Y:S01]  /*0050*/  STG.E desc[UR4][R2.64], R5 ;  /* 0x0000000502007986 */ /* 0x001fe2000c101904 */
[----:B------:R-:W-:Y:S05]  /*0060*/  EXIT ;  /* 0x000000000000794d */ /* 0x000fea0003800000 */
.L_x_0:
[----:B------:R-:W-:-:S00]  /*0070*/  BRA `(.L_x_0) ;  /* 0xfffffffc00fc7947 */ /* 0x000fc0000383ffff */
[----:B------:R-:W-:-:S00]  /*0080*/  NOP ;  /* 0x0000000000007918 */ /* 0x000fc00000000000 */
[----:B------:R-:W-:-:S00]  /*0090*/  NOP ;  /* 0x0000000000007918 */ /* 0x000fc00000000000 */
[----:B------:R-:W-:-:S00]  /*00a0*/  NOP ;  /* 0x0000000000007918 */ /* 0x000fc00000000000 */
[----:B------:R-:W-:-:S00]  /*00b0*/  NOP ;  /* 0x0000000000007918 */ /* 0x000fc00000000000 */
[----:B------:R-:W-:-:S00]  /*00c0*/  NOP ;  /* 0x0000000000007918 */ /* 0x000fc00000000000 */
[----:B------:R-:W-:-:S00]  /*00d0*/  NOP ;  /* 0x0000000000007918 */ /* 0x000fc00000000000 */
[----:B------:R-:W-:-:S00]  /*00e0*/  NOP ;  /* 0x0000000000007918 */ /* 0x000fc00000000000 */
[----:B------:R-:W-:-:S00]  /*00f0*/  NOP ;  /* 0x0000000000007918 */ /* 0x000fc00000000000 */
.L_x_1:


//--------------------- .nv.shared.reserved.0     --------------------------
	.section	.nv.shared.reserved.0,"aw",@nobits
	.weak		__nv_reservedSMEM_offset_0_alias
	.size		__nv_reservedSMEM_offset_0_alias, 0, 64
	.other		__nv_reservedSMEM_offset_0_alias,@"STO_CUDA_RESERVED_SHARED STV_DEFAULT"
__nv_reservedSMEM_offset_0_alias:
	.zero		0
	.zero		64


//--------------------- .nv.constant0._Z13warmup_kernelPii --------------------------
	.section	.nv.constant0._Z13warmup_kernelPii,"a",@progbits
	.sectionflags	@""
	.align	4
.nv.constant0._Z13warmup_kernelPii:
	.zero		908


//--------------------- SYMBOLS --------------------------

	.type		.nv.reservedSmem.offset0,@object
	.size		.nv.reservedSmem.offset0,0x4
